//
// Generated by NVIDIA NVVM Compiler
//
// Compiler Build ID: CL-36424714
// Cuda compilation tools, release 13.0, V13.0.88
// Based on NVVM 20.0.0
//

.version 9.0
.target sm_100
.address_size 64

	// .globl	_Z6nmGEMMILi32ELi32EEvPfS0_PiS0_iiii

.visible .entry _Z6nmGEMMILi32ELi32EEvPfS0_PiS0_iiii(
	.param .u64 .ptr .align 1 _Z6nmGEMMILi32ELi32EEvPfS0_PiS0_iiii_param_0,
	.param .u64 .ptr .align 1 _Z6nmGEMMILi32ELi32EEvPfS0_PiS0_iiii_param_1,
	.param .u64 .ptr .align 1 _Z6nmGEMMILi32ELi32EEvPfS0_PiS0_iiii_param_2,
	.param .u64 .ptr .align 1 _Z6nmGEMMILi32ELi32EEvPfS0_PiS0_iiii_param_3,
	.param .u32 _Z6nmGEMMILi32ELi32EEvPfS0_PiS0_iiii_param_4,
	.param .u32 _Z6nmGEMMILi32ELi32EEvPfS0_PiS0_iiii_param_5,
	.param .u32 _Z6nmGEMMILi32ELi32EEvPfS0_PiS0_iiii_param_6,
	.param .u32 _Z6nmGEMMILi32ELi32EEvPfS0_PiS0_iiii_param_7
)
{
	.reg .pred 	%p<10>;
	.reg .b32 	%r<83>;
	.reg .b32 	%f<68>;
	.reg .b64 	%rd<94>;

	ld.param.u64 	%rd8, [_Z6nmGEMMILi32ELi32EEvPfS0_PiS0_iiii_param_0];
	ld.param.u64 	%rd9, [_Z6nmGEMMILi32ELi32EEvPfS0_PiS0_iiii_param_1];
	ld.param.u64 	%rd10, [_Z6nmGEMMILi32ELi32EEvPfS0_PiS0_iiii_param_2];
	ld.param.u64 	%rd7, [_Z6nmGEMMILi32ELi32EEvPfS0_PiS0_iiii_param_3];
	ld.param.u32 	%r21, [_Z6nmGEMMILi32ELi32EEvPfS0_PiS0_iiii_param_4];
	ld.param.u32 	%r22, [_Z6nmGEMMILi32ELi32EEvPfS0_PiS0_iiii_param_5];
	ld.param.u32 	%r23, [_Z6nmGEMMILi32ELi32EEvPfS0_PiS0_iiii_param_7];
	cvta.to.global.u64 	%rd1, %rd9;
	cvta.to.global.u64 	%rd2, %rd8;
	cvta.to.global.u64 	%rd3, %rd10;
	mov.u32 	%r24, %tid.x;
	and.b32  	%r25, %r24, 31;
	shr.u32 	%r26, %r24, 5;
	mov.u32 	%r27, %ctaid.y;
	shl.b32 	%r28, %r27, 5;
	or.b32  	%r1, %r28, %r26;
	mov.u32 	%r29, %ctaid.x;
	shl.b32 	%r30, %r29, 5;
	or.b32  	%r2, %r30, %r25;
	shr.s32 	%r31, %r22, 31;
	shr.u32 	%r32, %r31, 27;
	add.s32 	%r33, %r22, %r32;
	shr.s32 	%r3, %r33, 5;
	setp.lt.s32 	%p1, %r23, 1;
	mov.f32 	%f67, 0f00000000;
	@%p1 bra 	$L__BB0_12;
	shr.s32 	%r35, %r2, 31;
	shr.u32 	%r36, %r35, 27;
	add.s32 	%r37, %r2, %r36;
	shr.s32 	%r4, %r37, 5;
	and.b32  	%r5, %r23, 7;
	setp.lt.u32 	%p2, %r23, 8;
	mov.f32 	%f67, 0f00000000;
	mov.b32 	%r81, 0;
	@%p2 bra 	$L__BB0_4;
	and.b32  	%r81, %r23, 2147483640;
	neg.s32 	%r79, %r81;
	shl.b32 	%r8, %r22, 3;
	mul.wide.s32 	%rd11, %r3, 8;
	add.s64 	%rd4, %rd3, %rd11;
	mul.wide.s32 	%rd12, %r3, 12;
	add.s64 	%rd5, %rd3, %rd12;
	mul.wide.s32 	%rd13, %r3, 20;
	add.s64 	%rd6, %rd3, %rd13;
	mov.f32 	%f67, 0f00000000;
	mul.wide.s32 	%rd15, %r3, 4;
	mul.wide.s32 	%rd20, %r3, 16;
	mov.u32 	%r77, %r4;
	mov.u32 	%r78, %r2;
$L__BB0_3:
	.pragma "nounroll";
	mul.wide.s32 	%rd14, %r77, 4;
	add.s64 	%rd16, %rd3, %rd14;
	add.s64 	%rd17, %rd16, %rd15;
	add.s64 	%rd18, %rd4, %rd14;
	add.s64 	%rd19, %rd5, %rd14;
	add.s64 	%rd21, %rd16, %rd20;
	add.s64 	%rd22, %rd6, %rd14;
	mul.wide.s32 	%rd23, %r3, 24;
	add.s64 	%rd24, %rd16, %rd23;
	mul.wide.s32 	%rd25, %r3, 28;
	add.s64 	%rd26, %rd16, %rd25;
	ld.global.u32 	%r38, [%rd16];
	mad.lo.s32 	%r39, %r38, %r21, %r1;
	mul.wide.s32 	%rd27, %r39, 4;
	add.s64 	%rd28, %rd2, %rd27;
	ld.global.f32 	%f17, [%rd28];
	mul.wide.s32 	%rd29, %r78, 4;
	add.s64 	%rd30, %rd1, %rd29;
	ld.global.f32 	%f18, [%rd30];
	fma.rn.f32 	%f19, %f17, %f18, %f67;
	ld.global.u32 	%r40, [%rd17];
	mad.lo.s32 	%r41, %r40, %r21, %r1;
	mul.wide.s32 	%rd31, %r41, 4;
	add.s64 	%rd32, %rd2, %rd31;
	ld.global.f32 	%f20, [%rd32];
	mul.wide.s32 	%rd33, %r22, 4;
	add.s64 	%rd34, %rd30, %rd33;
	ld.global.f32 	%f21, [%rd34];
	fma.rn.f32 	%f22, %f20, %f21, %f19;
	ld.global.u32 	%r42, [%rd18];
	mad.lo.s32 	%r43, %r42, %r21, %r1;
	mul.wide.s32 	%rd35, %r43, 4;
	add.s64 	%rd36, %rd2, %rd35;
	ld.global.f32 	%f23, [%rd36];
	add.s64 	%rd37, %rd34, %rd33;
	ld.global.f32 	%f24, [%rd37];
	fma.rn.f32 	%f25, %f23, %f24, %f22;
	ld.global.u32 	%r44, [%rd19];
	mad.lo.s32 	%r45, %r44, %r21, %r1;
	mul.wide.s32 	%rd38, %r45, 4;
	add.s64 	%rd39, %rd2, %rd38;
	ld.global.f32 	%f26, [%rd39];
	add.s64 	%rd40, %rd37, %rd33;
	ld.global.f32 	%f27, [%rd40];
	fma.rn.f32 	%f28, %f26, %f27, %f25;
	ld.global.u32 	%r46, [%rd21];
	mad.lo.s32 	%r47, %r46, %r21, %r1;
	mul.wide.s32 	%rd41, %r47, 4;
	add.s64 	%rd42, %rd2, %rd41;
	ld.global.f32 	%f29, [%rd42];
	add.s64 	%rd43, %rd40, %rd33;
	ld.global.f32 	%f30, [%rd43];
	fma.rn.f32 	%f31, %f29, %f30, %f28;
	ld.global.u32 	%r48, [%rd22];
	mad.lo.s32 	%r49, %r48, %r21, %r1;
	mul.wide.s32 	%rd44, %r49, 4;
	add.s64 	%rd45, %rd2, %rd44;
	ld.global.f32 	%f32, [%rd45];
	add.s64 	%rd46, %rd43, %rd33;
	ld.global.f32 	%f33, [%rd46];
	fma.rn.f32 	%f34, %f32, %f33, %f31;
	ld.global.u32 	%r50, [%rd24];
	mad.lo.s32 	%r51, %r50, %r21, %r1;
	mul.wide.s32 	%rd47, %r51, 4;
	add.s64 	%rd48, %rd2, %rd47;
	ld.global.f32 	%f35, [%rd48];
	add.s64 	%rd49, %rd46, %rd33;
	ld.global.f32 	%f36, [%rd49];
	fma.rn.f32 	%f37, %f35, %f36, %f34;
	ld.global.u32 	%r52, [%rd26];
	mad.lo.s32 	%r53, %r52, %r21, %r1;
	mul.wide.s32 	%rd50, %r53, 4;
	add.s64 	%rd51, %rd2, %rd50;
	ld.global.f32 	%f38, [%rd51];
	add.s64 	%rd52, %rd49, %rd33;
	ld.global.f32 	%f39, [%rd52];
	fma.rn.f32 	%f67, %f38, %f39, %f37;
	add.s32 	%r79, %r79, 8;
	add.s32 	%r78, %r78, %r8;
	shl.b32 	%r54, %r3, 3;
	add.s32 	%r77, %r77, %r54;
	setp.ne.s32 	%p3, %r79, 0;
	@%p3 bra 	$L__BB0_3;
$L__BB0_4:
	setp.eq.s32 	%p4, %r5, 0;
	@%p4 bra 	$L__BB0_12;
	and.b32  	%r16, %r23, 3;
	setp.lt.u32 	%p5, %r5, 4;
	@%p5 bra 	$L__BB0_7;
	mad.lo.s32 	%r55, %r81, %r3, %r4;
	mul.wide.s32 	%rd53, %r55, 4;
	add.s64 	%rd54, %rd3, %rd53;
	ld.global.u32 	%r56, [%rd54];
	mad.lo.s32 	%r57, %r56, %r21, %r1;
	mul.wide.s32 	%rd55, %r57, 4;
	add.s64 	%rd56, %rd2, %rd55;
	ld.global.f32 	%f41, [%rd56];
	mad.lo.s32 	%r58, %r81, %r22, %r2;
	mul.wide.s32 	%rd57, %r58, 4;
	add.s64 	%rd58, %rd1, %rd57;
	ld.global.f32 	%f42, [%rd58];
	fma.rn.f32 	%f43, %f41, %f42, %f67;
	mul.wide.s32 	%rd59, %r3, 4;
	add.s64 	%rd60, %rd54, %rd59;
	ld.global.u32 	%r59, [%rd60];
	mad.lo.s32 	%r60, %r59, %r21, %r1;
	mul.wide.s32 	%rd61, %r60, 4;
	add.s64 	%rd62, %rd2, %rd61;
	ld.global.f32 	%f44, [%rd62];
	mul.wide.s32 	%rd63, %r22, 4;
	add.s64 	%rd64, %rd58, %rd63;
	ld.global.f32 	%f45, [%rd64];
	fma.rn.f32 	%f46, %f44, %f45, %f43;
	add.s64 	%rd65, %rd60, %rd59;
	ld.global.u32 	%r61, [%rd65];
	mad.lo.s32 	%r62, %r61, %r21, %r1;
	mul.wide.s32 	%rd66, %r62, 4;
	add.s64 	%rd67, %rd2, %rd66;
	ld.global.f32 	%f47, [%rd67];
	add.s64 	%rd68, %rd64, %rd63;
	ld.global.f32 	%f48, [%rd68];
	fma.rn.f32 	%f49, %f47, %f48, %f46;
	add.s64 	%rd69, %rd65, %rd59;
	ld.global.u32 	%r63, [%rd69];
	mad.lo.s32 	%r64, %r63, %r21, %r1;
	mul.wide.s32 	%rd70, %r64, 4;
	add.s64 	%rd71, %rd2, %rd70;
	ld.global.f32 	%f50, [%rd71];
	add.s64 	%rd72, %rd68, %rd63;
	ld.global.f32 	%f51, [%rd72];
	fma.rn.f32 	%f67, %f50, %f51, %f49;
	add.s32 	%r81, %r81, 4;
$L__BB0_7:
	setp.eq.s32 	%p6, %r16, 0;
	@%p6 bra 	$L__BB0_12;
	setp.eq.s32 	%p7, %r16, 1;
	@%p7 bra 	$L__BB0_10;
	mad.lo.s32 	%r65, %r81, %r3, %r4;
	mul.wide.s32 	%rd73, %r65, 4;
	add.s64 	%rd74, %rd3, %rd73;
	ld.global.u32 	%r66, [%rd74];
	mad.lo.s32 	%r67, %r66, %r21, %r1;
	mul.wide.s32 	%rd75, %r67, 4;
	add.s64 	%rd76, %rd2, %rd75;
	ld.global.f32 	%f53, [%rd76];
	mad.lo.s32 	%r68, %r81, %r22, %r2;
	mul.wide.s32 	%rd77, %r68, 4;
	add.s64 	%rd78, %rd1, %rd77;
	ld.global.f32 	%f54, [%rd78];
	fma.rn.f32 	%f55, %f53, %f54, %f67;
	mul.wide.s32 	%rd79, %r3, 4;
	add.s64 	%rd80, %rd74, %rd79;
	ld.global.u32 	%r69, [%rd80];
	mad.lo.s32 	%r70, %r69, %r21, %r1;
	mul.wide.s32 	%rd81, %r70, 4;
	add.s64 	%rd82, %rd2, %rd81;
	ld.global.f32 	%f56, [%rd82];
	mul.wide.s32 	%rd83, %r22, 4;
	add.s64 	%rd84, %rd78, %rd83;
	ld.global.f32 	%f57, [%rd84];
	fma.rn.f32 	%f67, %f56, %f57, %f55;
	add.s32 	%r81, %r81, 2;
$L__BB0_10:
	and.b32  	%r71, %r23, 1;
	setp.eq.b32 	%p8, %r71, 1;
	not.pred 	%p9, %p8;
	@%p9 bra 	$L__BB0_12;
	mad.lo.s32 	%r72, %r81, %r3, %r4;
	mul.wide.s32 	%rd85, %r72, 4;
	add.s64 	%rd86, %rd3, %rd85;
	ld.global.u32 	%r73, [%rd86];
	mad.lo.s32 	%r74, %r73, %r21, %r1;
	mul.wide.s32 	%rd87, %r74, 4;
	add.s64 	%rd88, %rd2, %rd87;
	ld.global.f32 	%f58, [%rd88];
	mad.lo.s32 	%r75, %r81, %r22, %r2;
	mul.wide.s32 	%rd89, %r75, 4;
	add.s64 	%rd90, %rd1, %rd89;
	ld.global.f32 	%f59, [%rd90];
	fma.rn.f32 	%f67, %f58, %f59, %f67;
$L__BB0_12:
	cvta.to.global.u64 	%rd91, %rd7;
	mad.lo.s32 	%r76, %r22, %r1, %r2;
	mul.wide.s32 	%rd92, %r76, 4;
	add.s64 	%rd93, %rd91, %rd92;
	st.global.f32 	[%rd93], %f67;
	ret;

}


// ===== COMPILED SASS (sm_100) =====

	.target	sm_100

	.elftype	@"ET_EXEC"


//--------------------- .note.nv.tkinfo           --------------------------
	.section	.note.nv.tkinfo,"",@"SHT_NOTE"
	.sectionflags	@"SHF_NOTE_NV_TKINFO"
	.tkinfo
        /*0018*/ 	.word	0x00000002
        /*0030*/ 	.string	""
        /*0030*/ 	.string	"ptxas"
        /*0030*/ 	.string	"Cuda compilation tools, release 13.0, V13.0.88"
        /*0030*/ 	.string	"Build cuda_13.0.r13.0/compiler.36424714_0"
        /*0030*/ 	.string	"-arch sm_100 -m 64 "



//--------------------- .note.nv.cuinfo           --------------------------
	.section	.note.nv.cuinfo,"",@"SHT_NOTE"
	.sectionflags	@"SHF_NOTE_NV_CUINFO"
        /*0018*/ 	.short	0x0002
        /*001a*/ 	.short	0x0064
        /*001c*/ 	.short	0x0082
	.zero		2


//--------------------- .nv.info                  --------------------------
	.section	.nv.info,"",@"SHT_CUDA_INFO"
	.align	4


	//----- nvinfo : EIATTR_REGCOUNT
	.align		4
        /*0000*/ 	.byte	0x04, 0x2f
        /*0002*/ 	.short	(.L_1 - .L_0)
	.align		4
.L_0:
        /*0004*/ 	.word	index@(_Z6nmGEMMILi32ELi32EEvPfS0_PiS0_iiii)
        /*0008*/ 	.word	0x00000020


	//----- nvinfo : EIATTR_FRAME_SIZE
	.align		4
.L_1:
        /*000c*/ 	.byte	0x04, 0x11
        /*000e*/ 	.short	(.L_3 - .L_2)
	.align		4
.L_2:
        /*0010*/ 	.word	index@(_Z6nmGEMMILi32ELi32EEvPfS0_PiS0_iiii)
        /*0014*/ 	.word	0x00000000


	//----- nvinfo : EIATTR_MIN_STACK_SIZE
	.align		4
.L_3:
        /*0018*/ 	.byte	0x04, 0x12
        /*001a*/ 	.short	(.L_5 - .L_4)
	.align		4
.L_4:
        /*001c*/ 	.word	index@(_Z6nmGEMMILi32ELi32EEvPfS0_PiS0_iiii)
        /*0020*/ 	.word	0x00000000
.L_5:


//--------------------- .nv.compat                --------------------------
	.section	.nv.compat,"",@"SHT_CUDA_COMPAT_INFO"
	.align	4
        /*0000*/ 	.byte	0x02, 0x09, 0x00, 0x00, 0x02, 0x02, 0x01, 0x00, 0x02, 0x05, 0x05, 0x00, 0x03, 0x07, 0x01, 0x01
        /*0010*/ 	.byte	0x02, 0x03, 0x00, 0x00, 0x02, 0x06, 0x01, 0x00, 0x04, 0x0b, 0x08, 0x00, 0x09, 0x00, 0x00, 0x00
        /*0020*/ 	.byte	0x00, 0x00, 0x00, 0x00


//--------------------- .nv.info._Z6nmGEMMILi32ELi32EEvPfS0_PiS0_iiii --------------------------
	.section	.nv.info._Z6nmGEMMILi32ELi32EEvPfS0_PiS0_iiii,"",@"SHT_CUDA_INFO"
	.sectionflags	@""
	.align	4


	//----- nvinfo : EIATTR_CUDA_API_VERSION
	.align		4
        /*0000*/ 	.byte	0x04, 0x37
        /*0002*/ 	.short	(.L_7 - .L_6)
.L_6:
        /*0004*/ 	.word	0x00000082


	//----- nvinfo : EIATTR_KPARAM_INFO
	.align		4
.L_7:
        /*0008*/ 	.byte	0x04, 0x17
        /*000a*/ 	.short	(.L_9 - .L_8)
.L_8:
        /*000c*/ 	.word	0x00000000
        /*0010*/ 	.short	0x0007
        /*0012*/ 	.short	0x002c
        /*0014*/ 	.byte	0x00, 0xf0, 0x11, 0x00


	//----- nvinfo : EIATTR_KPARAM_INFO
	.align		4
.L_9:
        /*0018*/ 	.byte	0x04, 0x17
        /*001a*/ 	.short	(.L_11 - .L_10)
.L_10:
        /*001c*/ 	.word	0x00000000
        /*0020*/ 	.short	0x0006
        /*0022*/ 	.short	0x0028
        /*0024*/ 	.byte	0x00, 0xf0, 0x11, 0x00


	//----- nvinfo : EIATTR_KPARAM_INFO
	.align		4
.L_11:
        /*0028*/ 	.byte	0x04, 0x17
        /*002a*/ 	.short	(.L_13 - .L_12)
.L_12:
        /*002c*/ 	.word	0x00000000
        /*0030*/ 	.short	0x0005
        /*0032*/ 	.short	0x0024
        /*0034*/ 	.byte	0x00, 0xf0, 0x11, 0x00


	//----- nvinfo : EIATTR_KPARAM_INFO
	.align		4
.L_13:
        /*0038*/ 	.byte	0x04, 0x17
        /*003a*/ 	.short	(.L_15 - .L_14)
.L_14:
        /*003c*/ 	.word	0x00000000
        /*0040*/ 	.short	0x0004
        /*0042*/ 	.short	0x0020
        /*0044*/ 	.byte	0x00, 0xf0, 0x11, 0x00


	//----- nvinfo : EIATTR_KPARAM_INFO
	.align		4
.L_15:
        /*0048*/ 	.byte	0x04, 0x17
        /*004a*/ 	.short	(.L_17 - .L_16)
.L_16:
        /*004c*/ 	.word	0x00000000
        /*0050*/ 	.short	0x0003
        /*0052*/ 	.short	0x0018
        /*0054*/ 	.byte	0x00, 0xf5, 0x21, 0x00


	//----- nvinfo : EIATTR_KPARAM_INFO
	.align		4
.L_17:
        /*0058*/ 	.byte	0x04, 0x17
        /*005a*/ 	.short	(.L_19 - .L_18)
.L_18:
        /*005c*/ 	.word	0x00000000
        /*0060*/ 	.short	0x0002
        /*0062*/ 	.short	0x0010
        /*0064*/ 	.byte	0x00, 0xf5, 0x21, 0x00


	//----- nvinfo : EIATTR_KPARAM_INFO
	.align		4
.L_19:
        /*0068*/ 	.byte	0x04, 0x17
        /*006a*/ 	.short	(.L_21 - .L_20)
.L_20:
        /*006c*/ 	.word	0x00000000
        /*0070*/ 	.short	0x0001
        /*0072*/ 	.short	0x0008
        /*0074*/ 	.byte	0x00, 0xf5, 0x21, 0x00


	//----- nvinfo : EIATTR_KPARAM_INFO
	.align		4
.L_21:
        /*0078*/ 	.byte	0x04, 0x17
        /*007a*/ 	.short	(.L_23 - .L_22)
.L_22:
        /*007c*/ 	.word	0x00000000
        /*0080*/ 	.short	0x0000
        /*0082*/ 	.short	0x0000
        /*0084*/ 	.byte	0x00, 0xf5, 0x21, 0x00


	//----- nvinfo : EIATTR_SPARSE_MMA_MASK
	.align		4
.L_23:
        /*0088*/ 	.byte	0x03, 0x50
        /*008a*/ 	.short	0x0000


	//----- nvinfo : EIATTR_MAXREG_COUNT
	.align		4
        /*008c*/ 	.byte	0x03, 0x1b
        /*008e*/ 	.short	0x00ff


	//----- nvinfo : EIATTR_MERCURY_ISA_VERSION
	.align		4
        /*0090*/ 	.byte	0x03, 0x5f
        /*0092*/ 	.short	0x0101


	//----- nvinfo : EIATTR_VRC_CTA_INIT_COUNT
	.align		4
        /*0094*/ 	.byte	0x02, 0x4a
	.zero		1
	.zero		1


	//----- nvinfo : EIATTR_EXIT_INSTR_OFFSETS
	.align		4
        /*0098*/ 	.byte	0x04, 0x1c
        /*009a*/ 	.short	(.L_25 - .L_24)


	//   ....[0]....
.L_24:
        /*009c*/ 	.word	0x00000cc0


	//----- nvinfo : EIATTR_CBANK_PARAM_SIZE
	.align		4
.L_25:
        /*00a0*/ 	.byte	0x03, 0x19
        /*00a2*/ 	.short	0x0030


	//----- nvinfo : EIATTR_PARAM_CBANK
	.align		4
        /*00a4*/ 	.byte	0x04, 0x0a
        /*00a6*/ 	.short	(.L_27 - .L_26)
	.align		4
.L_26:
        /*00a8*/ 	.word	index@(.nv.constant0._Z6nmGEMMILi32ELi32EEvPfS0_PiS0_iiii)
        /*00ac*/ 	.short	0x0380
        /*00ae*/ 	.short	0x0030


	//----- nvinfo : EIATTR_SW_WAR
	.align		4
.L_27:
        /*00b0*/ 	.byte	0x04, 0x36
        /*00b2*/ 	.short	(.L_29 - .L_28)
.L_28:
        /*00b4*/ 	.word	0x00000008
.L_29:


//--------------------- .nv.callgraph             --------------------------
	.section	.nv.callgraph,"",@"SHT_CUDA_CALLGRAPH"
	.align	4
	.sectionentsize	8
	.align		4
        /*0000*/ 	.word	0x00000000
	.align		4
        /*0004*/ 	.word	0xffffffff
	.align		4
        /*0008*/ 	.word	0x00000000
	.align		4
        /*000c*/ 	.word	0xfffffffe
	.align		4
        /*0010*/ 	.word	0x00000000
	.align		4
        /*0014*/ 	.word	0xfffffffd
	.align		4
        /*0018*/ 	.word	0x00000000
	.align		4
        /*001c*/ 	.word	0xfffffffc


//--------------------- .text._Z6nmGEMMILi32ELi32EEvPfS0_PiS0_iiii --------------------------
	.section	.text._Z6nmGEMMILi32ELi32EEvPfS0_PiS0_iiii,"ax",@progbits
	.align	128
        .global         _Z6nmGEMMILi32ELi32EEvPfS0_PiS0_iiii
        .type           _Z6nmGEMMILi32ELi32EEvPfS0_PiS0_iiii,@function
        .size           _Z6nmGEMMILi32ELi32EEvPfS0_PiS0_iiii,(.L_x_6 - _Z6nmGEMMILi32ELi32EEvPfS0_PiS0_iiii)
        .other          _Z6nmGEMMILi32ELi32EEvPfS0_PiS0_iiii,@"STO_CUDA_ENTRY STV_DEFAULT"
_Z6nmGEMMILi32ELi32EEvPfS0_PiS0_iiii:
.text._Z6nmGEMMILi32ELi32EEvPfS0_PiS0_iiii:
[----:B------:R-:W-:Y:S01]  /*0000*/  LDC R1, c[0x0][0x37c] ;  /* 0x0000df00ff017b82 */ /* 0x000fe20000000800 */
[----:B------:R-:W0:Y:S07]  /*0010*/  S2R R3, SR_TID.X ;  /* 0x0000000000037919 */ /* 0x000e2e0000002100 */
[----:B------:R-:W1:Y:S01]  /*0020*/  S2UR UR4, SR_CTAID.Y ;  /* 0x00000000000479c3 */ /* 0x000e620000002600 */
[----:B------:R-:W2:Y:S01]  /*0030*/  LDCU UR5, c[0x0][0x3ac] ;  /* 0x00007580ff0577ac */ /* 0x000ea20008000800 */
[----:B------:R-:W-:Y:S01]  /*0040*/  HFMA2 R6, -RZ, RZ, 0, 0 ;  /* 0x00000000ff067431 */ /* 0x000fe200000001ff */
[----:B------:R-:W3:Y:S01]  /*0050*/  S2R R5, SR_CTAID.X ;  /* 0x0000000000057919 */ /* 0x000ee20000002500 */
[----:B------:R-:W4:Y:S01]  /*0060*/  LDCU.64 UR8, c[0x0][0x358] ;  /* 0x00006b00ff0877ac */ /* 0x000f220008000a00 */
[----:B--2---:R-:W-:-:S02]  /*0070*/  UISETP.GE.AND UP0, UPT, UR5, 0x1, UPT ;  /* 0x000000010500788c */ /* 0x004fc4000bf06270 */
[----:B-1----:R-:W-:Y:S01]  /*0080*/  USHF.L.U32 UR4, UR4, 0x5, URZ ;  /* 0x0000000504047899 */ /* 0x002fe200080006ff */
[----:B0-----:R-:W-:Y:S02]  /*0090*/  LOP3.LUT R0, R3, 0x1f, RZ, 0xc0, !PT ;  /* 0x0000001f03007812 */ /* 0x001fe400078ec0ff */
[----:B------:R-:W-:Y:S02]  /*00a0*/  SHF.R.U32.HI R3, RZ, 0x5, R3 ;  /* 0x00000005ff037819 */ /* 0x000fe40000011603 */
[----:B---3--:R-:W-:Y:S02]  /*00b0*/  LEA R0, R5, R0, 0x5 ;  /* 0x0000000005007211 */ /* 0x008fe400078e28ff */
[----:B------:R-:W-:Y:S01]  /*00c0*/  LOP3.LUT R3, R3, UR4, RZ, 0xfc, !PT ;  /* 0x0000000403037c12 */ /* 0x000fe2000f8efcff */
[----:B----4-:R-:W-:Y:S06]  /*00d0*/  BRA.U !UP0, `(.L_x_0) ;  /* 0x0000000908e47547 */ /* 0x010fec000b800000 */
[----:B------:R-:W0:Y:S01]  /*00e0*/  LDC R5, c[0x0][0x3a4] ;  /* 0x0000e900ff057b82 */ /* 0x000e220000000800 */
[----:B------:R-:W1:Y:S01]  /*00f0*/  LDCU UR6, c[0x0][0x3ac] ;  /* 0x00007580ff0677ac */ /* 0x000e620008000800 */
[----:B------:R-:W-:Y:S02]  /*0100*/  SHF.R.S32.HI R7, RZ, 0x1f, R0 ;  /* 0x0000001fff077819 */ /* 0x000fe40000011400 */
[----:B------:R-:W-:Y:S01]  /*0110*/  MOV R6, RZ ;  /* 0x000000ff00067202 */ /* 0x000fe20000000f00 */
[----:B------:R-:W-:Y:S01]  /*0120*/  UISETP.GE.U32.AND UP1, UPT, UR5, 0x8, UPT ;  /* 0x000000080500788c */ /* 0x000fe2000bf26070 */
[----:B------:R-:W-:Y:S01]  /*0130*/  LEA.HI R7, R7, R0, RZ, 0x5 ;  /* 0x0000000007077211 */ /* 0x000fe200078f28ff */
[----:B------:R-:W-:-:S03]  /*0140*/  UMOV UR4, URZ ;  /* 0x000000ff00047c82 */ /* 0x000fc60008000000 */
[----:B------:R-:W-:Y:S01]  /*0150*/  SHF.R.S32.HI R7, RZ, 0x5, R7 ;  /* 0x00000005ff077819 */ /* 0x000fe20000011407 */
[----:B-1----:R-:W-:-:S04]  /*0160*/  ULOP3.LUT UR10, UR6, 0x7, URZ, 0xc0, !UPT ;  /* 0x00000007060a7892 */ /* 0x002fc8000f8ec0ff */
[----:B------:R-:W-:Y:S01]  /*0170*/  UISETP.NE.AND UP0, UPT, UR10, URZ, UPT ;  /* 0x000000ff0a00728c */ /* 0x000fe2000bf05270 */
[----:B0-----:R-:W-:-:S04]  /*0180*/  SHF.R.S32.HI R2, RZ, 0x1f, R5 ;  /* 0x0000001fff027819 */ /* 0x001fc80000011405 */
[----:B------:R-:W-:-:S04]  /*0190*/  LEA.HI R2, R2, R5, RZ, 0x5 ;  /* 0x0000000502027211 */ /* 0x000fc800078f28ff */
[----:B------:R-:W-:Y:S01]  /*01a0*/  SHF.R.S32.HI R4, RZ, 0x5, R2 ;  /* 0x00000005ff047819 */ /* 0x000fe20000011402 */
[----:B------:R-:W-:Y:S06]  /*01b0*/  BRA.U !UP1, `(.L_x_1) ;  /* 0x0000000509447547 */ /* 0x000fec000b800000 */
[----:B------:R-:W0:Y:S01]  /*01c0*/  LDC.64 R10, c[0x0][0x390] ;  /* 0x0000e400ff0a7b82 */ /* 0x000e220000000a00 */
[----:B------:R-:W-:Y:S01]  /*01d0*/  ULOP3.LUT UR4, UR5, 0x7ffffff8, URZ, 0xc0, !UPT ;  /* 0x7ffffff805047892 */ /* 0x000fe2000f8ec0ff */
[----:B------:R-:W-:Y:S01]  /*01e0*/  MOV R6, RZ ;  /* 0x000000ff00067202 */ /* 0x000fe20000000f00 */
[----:B------:R-:W1:Y:S01]  /*01f0*/  LDCU UR7, c[0x0][0x3a0] ;  /* 0x00007400ff0777ac */ /* 0x000e620008000800 */
[----:B------:R-:W-:Y:S01]  /*0200*/  MOV R2, R0 ;  /* 0x0000000000027202 */ /* 0x000fe20000000f00 */
[----:B------:R-:W-:-:S12]  /*0210*/  UIADD3 UR5, UPT, UPT, -UR4, URZ, URZ ;  /* 0x000000ff04057290 */ /* 0x000fd8000fffe1ff */
.L_x_2:
[----:B0-----:R-:W-:Y:S01]  /*0220*/  IMAD.WIDE R14, R7, 0x4, R10 ;  /* 0x00000004070e7825 */ /* 0x001fe200078e020a */
[----:B------:R-:W0:Y:S04]  /*0230*/  LDC.64 R12, c[0x0][0x380] ;  /* 0x0000e000ff0c7b82 */ /* 0x000e280000000a00 */
[----:B------:R2:W1:Y:S01]  /*0240*/  LDG.E R20, desc[UR8][R14.64] ;  /* 0x000000080e147981 */ /* 0x000462000c1e1900 */
[----:B------:R-:W-:-:S03]  /*0250*/  IMAD.WIDE R16, R4, 0x4, R14 ;  /* 0x0000000404107825 */ /* 0x000fc600078e020e */
[----:B------:R-:W3:Y:S03]  /*0260*/  LDC.64 R18, c[0x0][0x388] ;  /* 0x0000e200ff127b82 */ /* 0x000ee60000000a00 */
[----:B------:R-:W4:Y:S01]  /*0270*/  LDG.E R16, desc[UR8][R16.64] ;  /* 0x0000000810107981 */ /* 0x000f22000c1e1900 */
[----:B------:R-:W-:-:S04]  /*0280*/  IMAD.WIDE R8, R4, 0x8, R10 ;  /* 0x0000000804087825 */ /* 0x000fc800078e020a */
[----:B------:R-:W-:-:S04]  /*0290*/  IMAD.WIDE R24, R4, 0xc, R10 ;  /* 0x0000000c04187825 */ /* 0x000fc800078e020a */
[----:B------:R-:W-:-:S04]  /*02a0*/  IMAD.WIDE R8, R7, 0x4, R8 ;  /* 0x0000000407087825 */ /* 0x000fc800078e0208 */
[----:B------:R-:W-:Y:S02]  /*02b0*/  IMAD.WIDE R24, R7, 0x4, R24 ;  /* 0x0000000407187825 */ /* 0x000fe400078e0218 */
[----:B------:R-:W5:Y:S02]  /*02c0*/  LDG.E R8, desc[UR8][R8.64] ;  /* 0x0000000808087981 */ /* 0x000f64000c1e1900 */
[----:B------:R-:W-:Y:S02]  /*02d0*/  IMAD.WIDE R26, R4, 0x14, R10 ;  /* 0x00000014041a7825 */ /* 0x000fe400078e020a */
[----:B------:R-:W5:Y:S02]  /*02e0*/  LDG.E R24, desc[UR8][R24.64] ;  /* 0x0000000818187981 */ /* 0x000f64000c1e1900 */
[----:B---3--:R-:W-:-:S04]  /*02f0*/  IMAD.WIDE R18, R2, 0x4, R18 ;  /* 0x0000000402127825 */ /* 0x008fc800078e0212 */
[C---:B------:R-:W-:Y:S01]  /*0300*/  IMAD.WIDE R28, R4.reuse, 0x10, R14 ;  /* 0x00000010041c7825 */ /* 0x040fe200078e020e */
[----:B------:R3:W5:Y:S03]  /*0310*/  LDG.E R23, desc[UR8][R18.64] ;  /* 0x0000000812177981 */ /* 0x000766000c1e1900 */
[----:B------:R-:W-:Y:S01]  /*0320*/  IMAD.WIDE R26, R7, 0x4, R26 ;  /* 0x00000004071a7825 */ /* 0x000fe200078e021a */
[----:B------:R-:W5:Y:S03]  /*0330*/  LDG.E R22, desc[UR8][R28.64] ;  /* 0x000000081c167981 */ /* 0x000f66000c1e1900 */
[----:B--2---:R-:W-:Y:S02]  /*0340*/  IMAD.WIDE R14, R4, 0x18, R14 ;  /* 0x00000018040e7825 */ /* 0x004fe400078e020e */
[----:B------:R-:W2:Y:S02]  /*0350*/  LDG.E R26, desc[UR8][R26.64] ;  /* 0x000000081a1a7981 */ /* 0x000ea4000c1e1900 */
[----:B---3--:R-:W-:-:S05]  /*0360*/  IMAD.WIDE R18, R5, 0x4, R18 ;  /* 0x0000000405127825 */ /* 0x008fca00078e0212 */
[----:B------:R-:W3:Y:S04]  /*0370*/  LDG.E R25, desc[UR8][R18.64] ;  /* 0x0000000812197981 */ /* 0x000ee8000c1e1900 */
[----:B------:R-:W3:Y:S01]  /*0380*/  LDG.E R27, desc[UR8][R14.64] ;  /* 0x000000080e1b7981 */ /* 0x000ee2000c1e1900 */
[----:B-1----:R-:W-:-:S04]  /*0390*/  IMAD R21, R20, UR7, R3 ;  /* 0x0000000714157c24 */ /* 0x002fc8000f8e0203 */
[----:B0-----:R-:W-:-:S04]  /*03a0*/  IMAD.WIDE R20, R21, 0x4, R12 ;  /* 0x0000000415147825 */ /* 0x001fc800078e020c */
[----:B----4-:R-:W-:Y:S01]  /*03b0*/  IMAD R17, R16, UR7, R3 ;  /* 0x0000000710117c24 */ /* 0x010fe2000f8e0203 */
[----:B------:R0:W4:Y:S03]  /*03c0*/  LDG.E R9, desc[UR8][R20.64] ;  /* 0x0000000814097981 */ /* 0x000126000c1e1900 */
[----:B------:R-:W-:-:S06]  /*03d0*/  IMAD.WIDE R16, R17, 0x4, R12 ;  /* 0x0000000411107825 */ /* 0x000fcc00078e020c */
[----:B------:R1:W4:Y:S01]  /*03e0*/  LDG.E R16, desc[UR8][R16.64] ;  /* 0x0000000810107981 */ /* 0x000322000c1e1900 */
[----:B0-----:R-:W-:-:S04]  /*03f0*/  IMAD.WIDE R20, R7, 0x4, R10 ;  /* 0x0000000407147825 */ /* 0x001fc800078e020a */
[----:B------:R-:W-:-:S06]  /*0400*/  IMAD.WIDE R20, R4, 0x1c, R20 ;  /* 0x0000001c04147825 */ /* 0x000fcc00078e0214 */
[----:B------:R-:W4:Y:S01]  /*0410*/  LDG.E R20, desc[UR8][R20.64] ;  /* 0x0000000814147981 */ /* 0x000f22000c1e1900 */
[----:B------:R-:W-:-:S04]  /*0420*/  IMAD.WIDE R28, R5, 0x4, R18 ;  /* 0x00000004051c7825 */ /* 0x000fc800078e0212 */
[----:B-----5:R-:W-:-:S04]  /*0430*/  IMAD R8, R8, UR7, R3 ;  /* 0x0000000708087c24 */ /* 0x020fc8000f8e0203 */
[----:B------:R-:W-:-:S04]  /*0440*/  IMAD.WIDE R14, R8, 0x4, R12 ;  /* 0x00000004080e7825 */ /* 0x000fc800078e020c */
[--C-:B-1----:R-:W-:Y:S02]  /*0450*/  IMAD R17, R22, UR7, R3.reuse ;  /* 0x0000000716117c24 */ /* 0x102fe4000f8e0203 */
[--C-:B--2---:R-:W-:Y:S02]  /*0460*/  IMAD R26, R26, UR7, R3.reuse ;  /* 0x000000071a1a7c24 */ /* 0x104fe4000f8e0203 */
[----:B---3--:R-:W-:Y:S02]  /*0470*/  IMAD R27, R27, UR7, R3 ;  /* 0x000000071b1b7c24 */ /* 0x008fe4000f8e0203 */
[----:B----4-:R-:W-:Y:S01]  /*0480*/  FFMA R6, R9, R23, R6 ;  /* 0x0000001709067223 */ /* 0x010fe20000000006 */
[----:B------:R-:W-:Y:S02]  /*0490*/  IMAD.WIDE R8, R5, 0x4, R28 ;  /* 0x0000000405087825 */ /* 0x000fe400078e021c */
[----:B------:R-:W2:Y:S02]  /*04a0*/  LDG.E R28, desc[UR8][R28.64] ;  /* 0x000000081c1c7981 */ /* 0x000ea4000c1e1900 */
[----:B------:R-:W-:-:S02]  /*04b0*/  IMAD R23, R24, UR7, R3 ;  /* 0x0000000718177c24 */ /* 0x000fc4000f8e0203 */
[----:B------:R0:W2:Y:S02]  /*04c0*/  LDG.E R24, desc[UR8][R14.64] ;  /* 0x000000080e187981 */ /* 0x0000a4000c1e1900 */
[----:B------:R-:W-:-:S04]  /*04d0*/  IMAD.WIDE R18, R23, 0x4, R12 ;  /* 0x0000000417127825 */ /* 0x000fc800078e020c */
[----:B------:R-:W-:Y:S01]  /*04e0*/  FFMA R25, R16, R25, R6 ;  /* 0x0000001910197223 */ /* 0x000fe20000000006 */
[----:B------:R-:W3:Y:S01]  /*04f0*/  LDG.E R21, desc[UR8][R8.64] ;  /* 0x0000000808157981 */ /* 0x000ee2000c1e1900 */
[----:B------:R-:W-:-:S03]  /*0500*/  IMAD.WIDE R22, R5, 0x4, R8 ;  /* 0x0000000405167825 */ /* 0x000fc600078e0208 */
[----:B------:R-:W3:Y:S01]  /*0510*/  LDG.E R18, desc[UR8][R18.64] ;  /* 0x0000000812127981 */ /* 0x000ee2000c1e1900 */
[----:B------:R-:W-:-:S03]  /*0520*/  IMAD.WIDE R16, R17, 0x4, R12 ;  /* 0x0000000411107825 */ /* 0x000fc600078e020c */
[----:B------:R1:W4:Y:S01]  /*0530*/  LDG.E R6, desc[UR8][R22.64] ;  /* 0x0000000816067981 */ /* 0x000322000c1e1900 */
[----:B0-----:R-:W-:-:S03]  /*0540*/  IMAD.WIDE R14, R26, 0x4, R12 ;  /* 0x000000041a0e7825 */ /* 0x001fc600078e020c */
[----:B------:R-:W4:Y:S01]  /*0550*/  LDG.E R17, desc[UR8][R16.64] ;  /* 0x0000000810117981 */ /* 0x000f22000c1e1900 */
[----:B-1----:R-:W-:-:S03]  /*0560*/  IMAD.WIDE R22, R5, 0x4, R22 ;  /* 0x0000000405167825 */ /* 0x002fc600078e0216 */
[----:B------:R-:W5:Y:S01]  /*0570*/  LDG.E R15, desc[UR8][R14.64] ;  /* 0x000000080e0f7981 */ /* 0x000f62000c1e1900 */
[----:B------:R-:W-:Y:S02]  /*0580*/  IMAD R29, R20, UR7, R3 ;  /* 0x00000007141d7c24 */ /* 0x000fe4000f8e0203 */
[----:B------:R-:W-:Y:S01]  /*0590*/  IMAD.WIDE R8, R5, 0x4, R22 ;  /* 0x0000000405087825 */ /* 0x000fe200078e0216 */
[----:B------:R-:W5:Y:S03]  /*05a0*/  LDG.E R20, desc[UR8][R22.64] ;  /* 0x0000000816147981 */ /* 0x000f66000c1e1900 */
[--C-:B------:R-:W-:Y:S01]  /*05b0*/  IMAD.WIDE R26, R27, 0x4, R12.reuse ;  /* 0x000000041b1a7825 */ /* 0x100fe200078e020c */
[----:B------:R0:W5:Y:S03]  /*05c0*/  LDG.E R19, desc[UR8][R8.64] ;  /* 0x0000000808137981 */ /* 0x000166000c1e1900 */
[----:B------:R-:W-:-:S02]  /*05d0*/  IMAD.WIDE R12, R29, 0x4, R12 ;  /* 0x000000041d0c7825 */ /* 0x000fc400078e020c */
[----:B------:R-:W5:Y:S04]  /*05e0*/  LDG.E R27, desc[UR8][R26.64] ;  /* 0x000000081a1b7981 */ /* 0x000f68000c1e1900 */
[----:B------:R-:W5:Y:S01]  /*05f0*/  LDG.E R13, desc[UR8][R12.64] ;  /* 0x000000080c0d7981 */ /* 0x000f62000c1e1900 */
[----:B0-----:R-:W-:-:S05]  /*0600*/  IMAD.WIDE R8, R5, 0x4, R8 ;  /* 0x0000000405087825 */ /* 0x001fca00078e0208 */
[----:B------:R-:W5:Y:S01]  /*0610*/  LDG.E R16, desc[UR8][R8.64] ;  /* 0x0000000808107981 */ /* 0x000f62000c1e1900 */
[----:B------:R-:W-:-:S04]  /*0620*/  UIADD3 UR5, UPT, UPT, UR5, 0x8, URZ ;  /* 0x0000000805057890 */ /* 0x000fc8000fffe0ff */
[----:B------:R-:W-:Y:S01]  /*0630*/  UISETP.NE.AND UP1, UPT, UR5, URZ, UPT ;  /* 0x000000ff0500728c */ /* 0x000fe2000bf25270 */
[----:B------:R-:W-:Y:S02]  /*0640*/  LEA R7, R4, R7, 0x3 ;  /* 0x0000000704077211 */ /* 0x000fe400078e18ff */
[----:B------:R-:W-:Y:S01]  /*0650*/  LEA R2, R5, R2, 0x3 ;  /* 0x0000000205027211 */ /* 0x000fe200078e18ff */
[----:B--2---:R-:W-:-:S04]  /*0660*/  FFMA R25, R24, R28, R25 ;  /* 0x0000001c18197223 */ /* 0x004fc80000000019 */
[----:B---3--:R-:W-:-:S04]  /*0670*/  FFMA R18, R18, R21, R25 ;  /* 0x0000001512127223 */ /* 0x008fc80000000019 */
[----:B----4-:R-:W-:-:S04]  /*0680*/  FFMA R6, R17, R6, R18 ;  /* 0x0000000611067223 */ /* 0x010fc80000000012 */
[----:B-----5:R-:W-:-:S04]  /*0690*/  FFMA R6, R15, R20, R6 ;  /* 0x000000140f067223 */ /* 0x020fc80000000006 */
[----:B------:R-:W-:-:S04]  /*06a0*/  FFMA R6, R27, R19, R6 ;  /* 0x000000131b067223 */ /* 0x000fc80000000006 */
[----:B------:R-:W-:Y:S01]  /*06b0*/  FFMA R6, R13, R16, R6 ;  /* 0x000000100d067223 */ /* 0x000fe20000000006 */
[----:B------:R-:W-:Y:S06]  /*06c0*/  BRA.U UP1, `(.L_x_2) ;  /* 0xfffffff901d47547 */ /* 0x000fec000b83ffff */
.L_x_1:
[----:B------:R-:W-:Y:S05]  /*06d0*/  BRA.U !UP0, `(.L_x_0) ;  /* 0x0000000508647547 */ /* 0x000fea000b800000 */
[----:B------:R-:W-:Y:S01]  /*06e0*/  UISETP.GE.U32.AND UP0, UPT, UR10, 0x4, UPT ;  /* 0x000000040a00788c */ /* 0x000fe2000bf06070 */
[----:B------:R-:W-:Y:S01]  /*06f0*/  SHF.R.S32.HI R7, RZ, 0x1f, R0 ;  /* 0x0000001fff077819 */ /* 0x000fe20000011400 */
[----:B------:R-:W-:-:S03]  /*0700*/  ULOP3.LUT UR7, UR6, 0x3, URZ, 0xc0, !UPT ;  /* 0x0000000306077892 */ /* 0x000fc6000f8ec0ff */
[----:B------:R-:W-:Y:S01]  /*0710*/  LEA.HI R7, R7, R0, RZ, 0x5 ;  /* 0x0000000007077211 */ /* 0x000fe200078f28ff */
[----:B------:R-:W-:-:S03]  /*0720*/  UISETP.NE.AND UP1, UPT, UR7, URZ, UPT ;  /* 0x000000ff0700728c */ /* 0x000fc6000bf25270 */
[----:B------:R-:W-:Y:S01]  /*0730*/  SHF.R.S32.HI R7, RZ, 0x5, R7 ;  /* 0x00000005ff077819 */ /* 0x000fe20000011407 */
[----:B------:R-:W-:Y:S07]  /*0740*/  BRA.U !UP0, `(.L_x_3) ;  /* 0x00000001089c7547 */ /* 0x000fee000b800000 */
[----:B------:R-:W0:Y:S01]  /*0750*/  LDC.64 R10, c[0x0][0x390] ;  /* 0x0000e400ff0a7b82 */ /* 0x000e220000000a00 */
[----:B------:R-:W-:Y:S01]  /*0760*/  IMAD R9, R4, UR4, R7 ;  /* 0x0000000404097c24 */ /* 0x000fe2000f8e0207 */
[----:B------:R-:W1:Y:S06]  /*0770*/  LDCU UR5, c[0x0][0x3a0] ;  /* 0x00007400ff0577ac */ /* 0x000e6c0008000800 */
[----:B------:R-:W2:Y:S01]  /*0780*/  LDC.64 R18, c[0x0][0x388] ;  /* 0x0000e200ff127b82 */ /* 0x000ea20000000a00 */
[----:B0-----:R-:W-:-:S07]  /*0790*/  IMAD.WIDE R10, R9, 0x4, R10 ;  /* 0x00000004090a7825 */ /* 0x001fce00078e020a */
[----:B------:R-:W0:Y:S01]  /*07a0*/  LDC.64 R8, c[0x0][0x380] ;  /* 0x0000e000ff087b82 */ /* 0x000e220000000a00 */
[C---:B------:R-:W-:Y:S02]  /*07b0*/  IMAD.WIDE R12, R4.reuse, 0x4, R10 ;  /* 0x00000004040c7825 */ /* 0x040fe400078e020a */
[----:B------:R-:W1:Y:S02]  /*07c0*/  LDG.E R10, desc[UR8][R10.64] ;  /* 0x000000080a0a7981 */ /* 0x000e64000c1e1900 */
[C---:B------:R-:W-:Y:S02]  /*07d0*/  IMAD.WIDE R14, R4.reuse, 0x4, R12 ;  /* 0x00000004040e7825 */ /* 0x040fe400078e020c */
[----:B------:R-:W3:Y:S02]  /*07e0*/  LDG.E R12, desc[UR8][R12.64] ;  /* 0x000000080c0c7981 */ /* 0x000ee4000c1e1900 */
[----:B------:R-:W-:Y:S02]  /*07f0*/  IMAD.WIDE R22, R4, 0x4, R14 ;  /* 0x0000000404167825 */ /* 0x000fe400078e020e */
[----:B------:R3:W4:Y:S04]  /*0800*/  LDG.E R24, desc[UR8][R14.64] ;  /* 0x000000080e187981 */ /* 0x000728000c1e1900 */
[----:B------:R-:W5:Y:S01]  /*0810*/  LDG.E R2, desc[UR8][R22.64] ;  /* 0x0000000816027981 */ /* 0x000f62000c1e1900 */
[----:B------:R-:W-:-:S04]  /*0820*/  IMAD R17, R5, UR4, R0 ;  /* 0x0000000405117c24 */ /* 0x000fc8000f8e0200 */
[----:B--2---:R-:W-:-:S04]  /*0830*/  IMAD.WIDE R18, R17, 0x4, R18 ;  /* 0x0000000411127825 */ /* 0x004fc800078e0212 */
[----:B------:R-:W-:Y:S02]  /*0840*/  IMAD.WIDE R16, R5, 0x4, R18 ;  /* 0x0000000405107825 */ /* 0x000fe400078e0212 */
[----:B------:R-:W2:Y:S02]  /*0850*/  LDG.E R18, desc[UR8][R18.64] ;  /* 0x0000000812127981 */ /* 0x000ea4000c1e1900 */
[----:B-1----:R-:W-:-:S04]  /*0860*/  IMAD R21, R10, UR5, R3 ;  /* 0x000000050a157c24 */ /* 0x002fc8000f8e0203 */
[----:B0-----:R-:W-:-:S04]  /*0870*/  IMAD.WIDE R20, R21, 0x4, R8 ;  /* 0x0000000415147825 */ /* 0x001fc800078e0208 */
[--C-:B---3--:R-:W-:Y:S02]  /*0880*/  IMAD R15, R12, UR5, R3.reuse ;  /* 0x000000050c0f7c24 */ /* 0x108fe4000f8e0203 */
[----:B------:R-:W2:Y:S01]  /*0890*/  LDG.E R21, desc[UR8][R20.64] ;  /* 0x0000000814157981 */ /* 0x000ea2000c1e1900 */
[----:B----4-:R-:W-:Y:S02]  /*08a0*/  IMAD R11, R24, UR5, R3 ;  /* 0x00000005180b7c24 */ /* 0x010fe4000f8e0203 */
[----:B------:R-:W-:-:S04]  /*08b0*/  IMAD.WIDE R14, R15, 0x4, R8 ;  /* 0x000000040f0e7825 */ /* 0x000fc800078e0208 */
[----:B------:R-:W-:Y:S02]  /*08c0*/  IMAD.WIDE R12, R5, 0x4, R16 ;  /* 0x00000004050c7825 */ /* 0x000fe400078e0210 */
[----:B------:R-:W3:Y:S02]  /*08d0*/  LDG.E R16, desc[UR8][R16.64] ;  /* 0x0000000810107981 */ /* 0x000ee4000c1e1900 */
[----:B------:R-:W-:Y:S02]  /*08e0*/  IMAD.WIDE R10, R11, 0x4, R8 ;  /* 0x000000040b0a7825 */ /* 0x000fe400078e0208 */
[----:B------:R-:W3:Y:S02]  /*08f0*/  LDG.E R14, desc[UR8][R14.64] ;  /* 0x000000080e0e7981 */ /* 0x000ee4000c1e1900 */
[----:B-----5:R-:W-:Y:S02]  /*0900*/  IMAD R25, R2, UR5, R3 ;  /* 0x0000000502197c24 */ /* 0x020fe4000f8e0203 */
[----:B------:R-:W-:Y:S01]  /*0910*/  IMAD.WIDE R22, R5, 0x4, R12 ;  /* 0x0000000405167825 */ /* 0x000fe200078e020c */
[----:B------:R-:W4:Y:S03]  /*0920*/  LDG.E R2, desc[UR8][R12.64] ;  /* 0x000000080c027981 */ /* 0x000f26000c1e1900 */
[----:B------:R-:W-:Y:S01]  /*0930*/  IMAD.WIDE R8, R25, 0x4, R8 ;  /* 0x0000000419087825 */ /* 0x000fe200078e0208 */
[----:B------:R-:W4:Y:S04]  /*0940*/  LDG.E R11, desc[UR8][R10.64] ;  /* 0x000000080a0b7981 */ /* 0x000f28000c1e1900 */
[----:B------:R-:W5:Y:S04]  /*0950*/  LDG.E R22, desc[UR8][R22.64] ;  /* 0x0000000816167981 */ /* 0x000f68000c1e1900 */
[----:B------:R-:W5:Y:S01]  /*0960*/  LDG.E R9, desc[UR8][R8.64] ;  /* 0x0000000808097981 */ /* 0x000f62000c1e1900 */
[----:B------:R-:W-:Y:S01]  /*0970*/  UIADD3 UR4, UPT, UPT, UR4, 0x4, URZ ;  /* 0x0000000404047890 */ /* 0x000fe2000fffe0ff */
[----:B--2---:R-:W-:-:S04]  /*0980*/  FFMA R21, R21, R18, R6 ;  /* 0x0000001215157223 */ /* 0x004fc80000000006 */
[----:B---3--:R-:W-:-:S04]  /*0990*/  FFMA R16, R14, R16, R21 ;  /* 0x000000100e107223 */ /* 0x008fc80000000015 */
[----:B----4-:R-:W-:-:S04]  /*09a0*/  FFMA R2, R11, R2, R16 ;  /* 0x000000020b027223 */ /* 0x010fc80000000010 */
[----:B-----5:R-:W-:-:S07]  /*09b0*/  FFMA R6, R9, R22, R2 ;  /* 0x0000001609067223 */ /* 0x020fce0000000002 */
.L_x_3:
[----:B------:R-:W-:Y:S05]  /*09c0*/  BRA.U !UP1, `(.L_x_0) ;  /* 0x0000000109a87547 */ /* 0x000fea000b800000 */
[----:B------:R-:W-:Y:S02]  /*09d0*/  UISETP.NE.AND UP0, UPT, UR7, 0x1, UPT ;  /* 0x000000010700788c */ /* 0x000fe4000bf05270 */
[----:B------:R-:W-:-:S04]  /*09e0*/  ULOP3.LUT UR5, UR6, 0x1, URZ, 0xc0, !UPT ;  /* 0x0000000106057892 */ /* 0x000fc8000f8ec0ff */
[----:B------:R-:W-:-:S03]  /*09f0*/  UISETP.NE.U32.AND UP1, UPT, UR5, 0x1, UPT ;  /* 0x000000010500788c */ /* 0x000fc6000bf25070 */
[----:B------:R-:W-:Y:S08]  /*0a00*/  BRA.U !UP0, `(.L_x_4) ;  /* 0x00000001085c7547 */ /* 0x000ff0000b800000 */
[----:B------:R-:W0:Y:S01]  /*0a10*/  LDC.64 R8, c[0x0][0x390] ;  /* 0x0000e400ff087b82 */ /* 0x000e220000000a00 */
[----:B------:R-:W-:Y:S01]  /*0a20*/  IMAD R11, R4, UR4, R7 ;  /* 0x00000004040b7c24 */ /* 0x000fe2000f8e0207 */
[----:B------:R-:W1:Y:S06]  /*0a30*/  LDCU UR5, c[0x0][0x3a0] ;  /* 0x00007400ff0577ac */ /* 0x000e6c0008000800 */
[----:B------:R-:W2:Y:S01]  /*0a40*/  LDC.64 R12, c[0x0][0x388] ;  /* 0x0000e200ff0c7b82 */ /* 0x000ea20000000a00 */
[----:B0-----:R-:W-:-:S07]  /*0a50*/  IMAD.WIDE R10, R11, 0x4, R8 ;  /* 0x000000040b0a7825 */ /* 0x001fce00078e0208 */
[----:B------:R-:W0:Y:S01]  /*0a60*/  LDC.64 R8, c[0x0][0x380] ;  /* 0x0000e000ff087b82 */ /* 0x000e220000000a00 */
[----:B------:R-:W-:Y:S02]  /*0a70*/  IMAD.WIDE R16, R4, 0x4, R10 ;  /* 0x0000000404107825 */ /* 0x000fe400078e020a */
[----:B------:R-:W1:Y:S04]  /*0a80*/  LDG.E R10, desc[UR8][R10.64] ;  /* 0x000000080a0a7981 */ /* 0x000e68000c1e1900 */
[----:B------:R-:W3:Y:S01]  /*0a90*/  LDG.E R16, desc[UR8][R16.64] ;  /* 0x0000000810107981 */ /* 0x000ee2000c1e1900 */
[----:B------:R-:W-:-:S04]  /*0aa0*/  IMAD R15, R5, UR4, R0 ;  /* 0x00000004050f7c24 */ /* 0x000fc8000f8e0200 */
[----:B--2---:R-:W-:-:S05]  /*0ab0*/  IMAD.WIDE R14, R15, 0x4, R12 ;  /* 0x000000040f0e7825 */ /* 0x004fca00078e020c */
[----:B------:R-:W2:Y:S01]  /*0ac0*/  LDG.E R2, desc[UR8][R14.64] ;  /* 0x000000080e027981 */ /* 0x000ea2000c1e1900 */
[--C-:B-1----:R-:W-:Y:S02]  /*0ad0*/  IMAD R19, R10, UR5, R3.reuse ;  /* 0x000000050a137c24 */ /* 0x102fe4000f8e0203 */
[----:B---3--:R-:W-:Y:S02]  /*0ae0*/  IMAD R21, R16, UR5, R3 ;  /* 0x0000000510157c24 */ /* 0x008fe4000f8e0203 */
[----:B0-----:R-:W-:-:S04]  /*0af0*/  IMAD.WIDE R12, R19, 0x4, R8 ;  /* 0x00000004130c7825 */ /* 0x001fc800078e0208 */
[----:B------:R-:W-:Y:S02]  /*0b00*/  IMAD.WIDE R10, R5, 0x4, R14 ;  /* 0x00000004050a7825 */ /* 0x000fe400078e020e */
[----:B------:R-:W2:Y:S02]  /*0b10*/  LDG.E R13, desc[UR8][R12.64] ;  /* 0x000000080c0d7981 */ /* 0x000ea4000c1e1900 */
[----:B------:R-:W-:Y:S02]  /*0b20*/  IMAD.WIDE R8, R21, 0x4, R8 ;  /* 0x0000000415087825 */ /* 0x000fe400078e0208 */
[----:B------:R-:W3:Y:S04]  /*0b30*/  LDG.E R10, desc[UR8][R10.64] ;  /* 0x000000080a0a7981 */ /* 0x000ee8000c1e1900 */
[----:B------:R-:W3:Y:S01]  /*0b40*/  LDG.E R9, desc[UR8][R8.64] ;  /* 0x0000000808097981 */ /* 0x000ee2000c1e1900 */
[----:B------:R-:W-:Y:S01]  /*0b50*/  UIADD3 UR4, UPT, UPT, UR4, 0x2, URZ ;  /* 0x0000000204047890 */ /* 0x000fe2000fffe0ff */
[----:B--2---:R-:W-:-:S04]  /*0b60*/  FFMA R2, R13, R2, R6 ;  /* 0x000000020d027223 */ /* 0x004fc80000000006 */
[----:B---3--:R-:W-:-:S07]  /*0b70*/  FFMA R6, R9, R10, R2 ;  /* 0x0000000a09067223 */ /* 0x008fce0000000002 */
.L_x_4:
[----:B------:R-:W-:Y:S05]  /*0b80*/  BRA.U UP1, `(.L_x_0) ;  /* 0x0000000101387547 */ /* 0x000fea000b800000 */
[----:B------:R-:W0:Y:S01]  /*0b90*/  LDC.64 R8, c[0x0][0x390] ;  /* 0x0000e400ff087b82 */ /* 0x000e220000000a00 */
[----:B------:R-:W-:Y:S01]  /*0ba0*/  IMAD R7, R4, UR4, R7 ;  /* 0x0000000404077c24 */ /* 0x000fe2000f8e0207 */
[----:B------:R-:W1:Y:S06]  /*0bb0*/  LDCU UR5, c[0x0][0x3a0] ;  /* 0x00007400ff0577ac */ /* 0x000e6c0008000800 */
[----:B------:R-:W2:Y:S08]  /*0bc0*/  LDC.64 R10, c[0x0][0x388] ;  /* 0x0000e200ff0a7b82 */ /* 0x000eb00000000a00 */
[----:B------:R-:W3:Y:S01]  /*0bd0*/  LDC.64 R12, c[0x0][0x380] ;  /* 0x0000e000ff0c7b82 */ /* 0x000ee20000000a00 */
[----:B0-----:R-:W-:-:S06]  /*0be0*/  IMAD.WIDE R8, R7, 0x4, R8 ;  /* 0x0000000407087825 */ /* 0x001fcc00078e0208 */
[----:B------:R-:W1:Y:S01]  /*0bf0*/  LDG.E R8, desc[UR8][R8.64] ;  /* 0x0000000808087981 */ /* 0x000e62000c1e1900 */
[----:B------:R-:W-:-:S04]  /*0c00*/  IMAD R7, R5, UR4, R0 ;  /* 0x0000000405077c24 */ /* 0x000fc8000f8e0200 */
[----:B--2---:R-:W-:-:S06]  /*0c10*/  IMAD.WIDE R10, R7, 0x4, R10 ;  /* 0x00000004070a7825 */ /* 0x004fcc00078e020a */
[----:B------:R-:W2:Y:S01]  /*0c20*/  LDG.E R10, desc[UR8][R10.64] ;  /* 0x000000080a0a7981 */ /* 0x000ea2000c1e1900 */
[----:B-1----:R-:W-:-:S04]  /*0c30*/  IMAD R5, R8, UR5, R3 ;  /* 0x0000000508057c24 */ /* 0x002fc8000f8e0203 */
[----:B---3--:R-:W-:-:S06]  /*0c40*/  IMAD.WIDE R4, R5, 0x4, R12 ;  /* 0x0000000405047825 */ /* 0x008fcc00078e020c */
[----:B------:R-:W2:Y:S02]  /*0c50*/  LDG.E R5, desc[UR8][R4.64] ;  /* 0x0000000804057981 */ /* 0x000ea4000c1e1900 */
[----:B--2---:R-:W-:-:S07]  /*0c60*/  FFMA R6, R5, R10, R6 ;  /* 0x0000000a05067223 */ /* 0x004fce0000000006 */
.L_x_0:
[----:B------:R-:W0:Y:S01]  /*0c70*/  LDC.64 R4, c[0x0][0x398] ;  /* 0x0000e600ff047b82 */ /* 0x000e220000000a00 */
[----:B------:R-:W1:Y:S02]  /*0c80*/  LDCU UR4, c[0x0][0x3a4] ;  /* 0x00007480ff0477ac */ /* 0x000e640008000800 */
[----:B-1----:R-:W-:-:S04]  /*0c90*/  IMAD R3, R3, UR4, R0 ;  /* 0x0000000403037c24 */ /* 0x002fc8000f8e0200 */
[----:B0-----:R-:W-:-:S05]  /*0ca0*/  IMAD.WIDE R2, R3, 0x4, R4 ;  /* 0x0000000403027825 */ /* 0x001fca00078e0204 */
[----:B------:R-:W-:Y:S01]  /*0cb0*/  STG.E desc[UR8][R2.64], R6 ;  /* 0x0000000602007986 */ /* 0x000fe2000c101908 */
[----:B------:R-:W-:Y:S05]  /*0cc0*/  EXIT ;  /* 0x000000000000794d */ /* 0x000fea0003800000 */
.L_x_5:
[----:B------:R-:W-:-:S00]  /*0cd0*/  BRA `(.L_x_5) ;  /* 0xfffffffc00fc7947 */ /* 0x000fc0000383ffff */
[----:B------:R-:W-:-:S00]  /*0ce0*/  NOP ;  /* 0x0000000000007918 */ /* 0x000fc00000000000 */
        /* <DEDUP_REMOVED lines=9> */
.L_x_6:


//--------------------- .nv.shared.reserved.0     --------------------------
	.section	.nv.shared.reserved.0,"aw",@nobits
	.weak		__nv_reservedSMEM_offset_0_alias
	.size		__nv_reservedSMEM_offset_0_alias, 0, 64
	.other		__nv_reservedSMEM_offset_0_alias,@"STO_CUDA_RESERVED_SHARED STV_DEFAULT"
__nv_reservedSMEM_offset_0_alias:
	.zero		0
	.zero		64


//--------------------- .nv.constant0._Z6nmGEMMILi32ELi32EEvPfS0_PiS0_iiii --------------------------
	.section	.nv.constant0._Z6nmGEMMILi32ELi32EEvPfS0_PiS0_iiii,"a",@progbits
	.sectionflags	@""
	.align	4
.nv.constant0._Z6nmGEMMILi32ELi32EEvPfS0_PiS0_iiii:
	.zero		944


//--------------------- SYMBOLS --------------------------

	.type		.nv.reservedSmem.offset0,@object
	.size		.nv.reservedSmem.offset0,0x4
